//
// Generated by NVIDIA NVVM Compiler
//
// Compiler Build ID: CL-36424714
// Cuda compilation tools, release 13.0, V13.0.88
// Based on NVVM 20.0.0
//

.version 9.0
.target sm_100
.address_size 64

	// .globl	_Z25fused_bn_leakyrelu_kernelPKfS0_S0_S0_S0_Pfiiff

.visible .entry _Z25fused_bn_leakyrelu_kernelPKfS0_S0_S0_S0_Pfiiff(
	.param .u64 .ptr .align 1 _Z25fused_bn_leakyrelu_kernelPKfS0_S0_S0_S0_Pfiiff_param_0,
	.param .u64 .ptr .align 1 _Z25fused_bn_leakyrelu_kernelPKfS0_S0_S0_S0_Pfiiff_param_1,
	.param .u64 .ptr .align 1 _Z25fused_bn_leakyrelu_kernelPKfS0_S0_S0_S0_Pfiiff_param_2,
	.param .u64 .ptr .align 1 _Z25fused_bn_leakyrelu_kernelPKfS0_S0_S0_S0_Pfiiff_param_3,
	.param .u64 .ptr .align 1 _Z25fused_bn_leakyrelu_kernelPKfS0_S0_S0_S0_Pfiiff_param_4,
	.param .u64 .ptr .align 1 _Z25fused_bn_leakyrelu_kernelPKfS0_S0_S0_S0_Pfiiff_param_5,
	.param .u32 _Z25fused_bn_leakyrelu_kernelPKfS0_S0_S0_S0_Pfiiff_param_6,
	.param .u32 _Z25fused_bn_leakyrelu_kernelPKfS0_S0_S0_S0_Pfiiff_param_7,
	.param .f32 _Z25fused_bn_leakyrelu_kernelPKfS0_S0_S0_S0_Pfiiff_param_8,
	.param .f32 _Z25fused_bn_leakyrelu_kernelPKfS0_S0_S0_S0_Pfiiff_param_9
)
{
	.reg .pred 	%p<3>;
	.reg .b32 	%r<9>;
	.reg .b32 	%f<15>;
	.reg .b64 	%rd<21>;

	ld.param.u64 	%rd1, [_Z25fused_bn_leakyrelu_kernelPKfS0_S0_S0_S0_Pfiiff_param_0];
	ld.param.u64 	%rd2, [_Z25fused_bn_leakyrelu_kernelPKfS0_S0_S0_S0_Pfiiff_param_1];
	ld.param.u64 	%rd3, [_Z25fused_bn_leakyrelu_kernelPKfS0_S0_S0_S0_Pfiiff_param_2];
	ld.param.u64 	%rd4, [_Z25fused_bn_leakyrelu_kernelPKfS0_S0_S0_S0_Pfiiff_param_3];
	ld.param.u64 	%rd5, [_Z25fused_bn_leakyrelu_kernelPKfS0_S0_S0_S0_Pfiiff_param_4];
	ld.param.u64 	%rd6, [_Z25fused_bn_leakyrelu_kernelPKfS0_S0_S0_S0_Pfiiff_param_5];
	ld.param.u32 	%r3, [_Z25fused_bn_leakyrelu_kernelPKfS0_S0_S0_S0_Pfiiff_param_6];
	ld.param.u32 	%r2, [_Z25fused_bn_leakyrelu_kernelPKfS0_S0_S0_S0_Pfiiff_param_7];
	ld.param.f32 	%f1, [_Z25fused_bn_leakyrelu_kernelPKfS0_S0_S0_S0_Pfiiff_param_8];
	ld.param.f32 	%f2, [_Z25fused_bn_leakyrelu_kernelPKfS0_S0_S0_S0_Pfiiff_param_9];
	mov.u32 	%r4, %ctaid.x;
	mov.u32 	%r5, %ntid.x;
	mov.u32 	%r6, %tid.x;
	mad.lo.s32 	%r1, %r4, %r5, %r6;
	mul.lo.s32 	%r7, %r2, %r3;
	setp.ge.s32 	%p1, %r1, %r7;
	@%p1 bra 	$L__BB0_2;
	cvta.to.global.u64 	%rd7, %rd1;
	cvta.to.global.u64 	%rd8, %rd2;
	cvta.to.global.u64 	%rd9, %rd3;
	cvta.to.global.u64 	%rd10, %rd4;
	cvta.to.global.u64 	%rd11, %rd5;
	cvta.to.global.u64 	%rd12, %rd6;
	rem.s32 	%r8, %r1, %r2;
	mul.wide.s32 	%rd13, %r1, 4;
	add.s64 	%rd14, %rd7, %rd13;
	ld.global.f32 	%f3, [%rd14];
	mul.wide.s32 	%rd15, %r8, 4;
	add.s64 	%rd16, %rd8, %rd15;
	ld.global.f32 	%f4, [%rd16];
	sub.f32 	%f5, %f3, %f4;
	add.s64 	%rd17, %rd9, %rd15;
	ld.global.f32 	%f6, [%rd17];
	add.f32 	%f7, %f1, %f6;
	sqrt.rn.f32 	%f8, %f7;
	div.rn.f32 	%f9, %f5, %f8;
	add.s64 	%rd18, %rd10, %rd15;
	ld.global.f32 	%f10, [%rd18];
	add.s64 	%rd19, %rd11, %rd15;
	ld.global.f32 	%f11, [%rd19];
	fma.rn.f32 	%f12, %f10, %f9, %f11;
	setp.gt.f32 	%p2, %f12, 0f00000000;
	mul.f32 	%f13, %f2, %f12;
	selp.f32 	%f14, %f12, %f13, %p2;
	add.s64 	%rd20, %rd12, %rd13;
	st.global.f32 	[%rd20], %f14;
$L__BB0_2:
	ret;

}


// ===== COMPILED SASS (sm_100) =====

	.target	sm_100

	.elftype	@"ET_EXEC"


//--------------------- .note.nv.tkinfo           --------------------------
	.section	.note.nv.tkinfo,"",@"SHT_NOTE"
	.sectionflags	@"SHF_NOTE_NV_TKINFO"
	.tkinfo
        /*0018*/ 	.word	0x00000002
        /*0030*/ 	.string	""
        /*0030*/ 	.string	"ptxas"
        /*0030*/ 	.string	"Cuda compilation tools, release 13.0, V13.0.88"
        /*0030*/ 	.string	"Build cuda_13.0.r13.0/compiler.36424714_0"
        /*0030*/ 	.string	"-arch sm_100 -m 64 "



//--------------------- .note.nv.cuinfo           --------------------------
	.section	.note.nv.cuinfo,"",@"SHT_NOTE"
	.sectionflags	@"SHF_NOTE_NV_CUINFO"
        /*0018*/ 	.short	0x0002
        /*001a*/ 	.short	0x0064
        /*001c*/ 	.short	0x0082
	.zero		2


//--------------------- .nv.info                  --------------------------
	.section	.nv.info,"",@"SHT_CUDA_INFO"
	.align	4


	//----- nvinfo : EIATTR_REGCOUNT
	.align		4
        /*0000*/ 	.byte	0x04, 0x2f
        /*0002*/ 	.short	(.L_1 - .L_0)
	.align		4
.L_0:
        /*0004*/ 	.word	index@(_Z25fused_bn_leakyrelu_kernelPKfS0_S0_S0_S0_Pfiiff)
        /*0008*/ 	.word	0x00000010


	//----- nvinfo : EIATTR_FRAME_SIZE
	.align		4
.L_1:
        /*000c*/ 	.byte	0x04, 0x11
        /*000e*/ 	.short	(.L_3 - .L_2)
	.align		4
.L_2:
        /*0010*/ 	.word	index@($__internal_1_$__cuda_sm3x_div_rn_noftz_f32_slowpath)
        /*0014*/ 	.word	0x00000000


	//----- nvinfo : EIATTR_FRAME_SIZE
	.align		4
.L_3:
        /*0018*/ 	.byte	0x04, 0x11
        /*001a*/ 	.short	(.L_5 - .L_4)
	.align		4
.L_4:
        /*001c*/ 	.word	index@($__internal_0_$__cuda_sm20_sqrt_rn_f32_slowpath)
        /*0020*/ 	.word	0x00000000


	//----- nvinfo : EIATTR_FRAME_SIZE
	.align		4
.L_5:
        /*0024*/ 	.byte	0x04, 0x11
        /*0026*/ 	.short	(.L_7 - .L_6)
	.align		4
.L_6:
        /*0028*/ 	.word	index@(_Z25fused_bn_leakyrelu_kernelPKfS0_S0_S0_S0_Pfiiff)
        /*002c*/ 	.word	0x00000000


	//----- nvinfo : EIATTR_MIN_STACK_SIZE
	.align		4
.L_7:
        /*0030*/ 	.byte	0x04, 0x12
        /*0032*/ 	.short	(.L_9 - .L_8)
	.align		4
.L_8:
        /*0034*/ 	.word	index@(_Z25fused_bn_leakyrelu_kernelPKfS0_S0_S0_S0_Pfiiff)
        /*0038*/ 	.word	0x00000000
.L_9:


//--------------------- .nv.compat                --------------------------
	.section	.nv.compat,"",@"SHT_CUDA_COMPAT_INFO"
	.align	4
        /*0000*/ 	.byte	0x02, 0x09, 0x00, 0x00, 0x02, 0x02, 0x01, 0x00, 0x02, 0x05, 0x05, 0x00, 0x03, 0x07, 0x01, 0x01
        /*0010*/ 	.byte	0x02, 0x03, 0x00, 0x00, 0x02, 0x06, 0x01, 0x00, 0x04, 0x0b, 0x08, 0x00, 0x01, 0x00, 0x00, 0x00
        /*0020*/ 	.byte	0x00, 0x00, 0x00, 0x00


//--------------------- .nv.info._Z25fused_bn_leakyrelu_kernelPKfS0_S0_S0_S0_Pfiiff --------------------------
	.section	.nv.info._Z25fused_bn_leakyrelu_kernelPKfS0_S0_S0_S0_Pfiiff,"",@"SHT_CUDA_INFO"
	.sectionflags	@""
	.align	4


	//----- nvinfo : EIATTR_CUDA_API_VERSION
	.align		4
        /*0000*/ 	.byte	0x04, 0x37
        /*0002*/ 	.short	(.L_11 - .L_10)
.L_10:
        /*0004*/ 	.word	0x00000082


	//----- nvinfo : EIATTR_KPARAM_INFO
	.align		4
.L_11:
        /*0008*/ 	.byte	0x04, 0x17
        /*000a*/ 	.short	(.L_13 - .L_12)
.L_12:
        /*000c*/ 	.word	0x00000000
        /*0010*/ 	.short	0x0009
        /*0012*/ 	.short	0x003c
        /*0014*/ 	.byte	0x00, 0xf0, 0x11, 0x00


	//----- nvinfo : EIATTR_KPARAM_INFO
	.align		4
.L_13:
        /*0018*/ 	.byte	0x04, 0x17
        /*001a*/ 	.short	(.L_15 - .L_14)
.L_14:
        /*001c*/ 	.word	0x00000000
        /*0020*/ 	.short	0x0008
        /*0022*/ 	.short	0x0038
        /*0024*/ 	.byte	0x00, 0xf0, 0x11, 0x00


	//----- nvinfo : EIATTR_KPARAM_INFO
	.align		4
.L_15:
        /*0028*/ 	.byte	0x04, 0x17
        /*002a*/ 	.short	(.L_17 - .L_16)
.L_16:
        /*002c*/ 	.word	0x00000000
        /*0030*/ 	.short	0x0007
        /*0032*/ 	.short	0x0034
        /*0034*/ 	.byte	0x00, 0xf0, 0x11, 0x00


	//----- nvinfo : EIATTR_KPARAM_INFO
	.align		4
.L_17:
        /*0038*/ 	.byte	0x04, 0x17
        /*003a*/ 	.short	(.L_19 - .L_18)
.L_18:
        /*003c*/ 	.word	0x00000000
        /*0040*/ 	.short	0x0006
        /*0042*/ 	.short	0x0030
        /*0044*/ 	.byte	0x00, 0xf0, 0x11, 0x00


	//----- nvinfo : EIATTR_KPARAM_INFO
	.align		4
.L_19:
        /*0048*/ 	.byte	0x04, 0x17
        /*004a*/ 	.short	(.L_21 - .L_20)
.L_20:
        /*004c*/ 	.word	0x00000000
        /*0050*/ 	.short	0x0005
        /*0052*/ 	.short	0x0028
        /*0054*/ 	.byte	0x00, 0xf5, 0x21, 0x00


	//----- nvinfo : EIATTR_KPARAM_INFO
	.align		4
.L_21:
        /*0058*/ 	.byte	0x04, 0x17
        /*005a*/ 	.short	(.L_23 - .L_22)
.L_22:
        /*005c*/ 	.word	0x00000000
        /*0060*/ 	.short	0x0004
        /*0062*/ 	.short	0x0020
        /*0064*/ 	.byte	0x00, 0xf5, 0x21, 0x00


	//----- nvinfo : EIATTR_KPARAM_INFO
	.align		4
.L_23:
        /*0068*/ 	.byte	0x04, 0x17
        /*006a*/ 	.short	(.L_25 - .L_24)
.L_24:
        /*006c*/ 	.word	0x00000000
        /*0070*/ 	.short	0x0003
        /*0072*/ 	.short	0x0018
        /*0074*/ 	.byte	0x00, 0xf5, 0x21, 0x00


	//----- nvinfo : EIATTR_KPARAM_INFO
	.align		4
.L_25:
        /*0078*/ 	.byte	0x04, 0x17
        /*007a*/ 	.short	(.L_27 - .L_26)
.L_26:
        /*007c*/ 	.word	0x00000000
        /*0080*/ 	.short	0x0002
        /*0082*/ 	.short	0x0010
        /*0084*/ 	.byte	0x00, 0xf5, 0x21, 0x00


	//----- nvinfo : EIATTR_KPARAM_INFO
	.align		4
.L_27:
        /*0088*/ 	.byte	0x04, 0x17
        /*008a*/ 	.short	(.L_29 - .L_28)
.L_28:
        /*008c*/ 	.word	0x00000000
        /*0090*/ 	.short	0x0001
        /*0092*/ 	.short	0x0008
        /*0094*/ 	.byte	0x00, 0xf5, 0x21, 0x00


	//----- nvinfo : EIATTR_KPARAM_INFO
	.align		4
.L_29:
        /*0098*/ 	.byte	0x04, 0x17
        /*009a*/ 	.short	(.L_31 - .L_30)
.L_30:
        /*009c*/ 	.word	0x00000000
        /*00a0*/ 	.short	0x0000
        /*00a2*/ 	.short	0x0000
        /*00a4*/ 	.byte	0x00, 0xf5, 0x21, 0x00


	//----- nvinfo : EIATTR_SPARSE_MMA_MASK
	.align		4
.L_31:
        /*00a8*/ 	.byte	0x03, 0x50
        /*00aa*/ 	.short	0x0000


	//----- nvinfo : EIATTR_MAXREG_COUNT
	.align		4
        /*00ac*/ 	.byte	0x03, 0x1b
        /*00ae*/ 	.short	0x00ff


	//----- nvinfo : EIATTR_MERCURY_ISA_VERSION
	.align		4
        /*00b0*/ 	.byte	0x03, 0x5f
        /*00b2*/ 	.short	0x0101


	//----- nvinfo : EIATTR_VRC_CTA_INIT_COUNT
	.align		4
        /*00b4*/ 	.byte	0x02, 0x4a
	.zero		1
	.zero		1


	//----- nvinfo : EIATTR_EXIT_INSTR_OFFSETS
	.align		4
        /*00b8*/ 	.byte	0x04, 0x1c
        /*00ba*/ 	.short	(.L_33 - .L_32)


	//   ....[0]....
.L_32:
        /*00bc*/ 	.word	0x00000080


	//   ....[1]....
        /*00c0*/ 	.word	0x00000540


	//----- nvinfo : EIATTR_CRS_STACK_SIZE
	.align		4
.L_33:
        /*00c4*/ 	.byte	0x04, 0x1e
        /*00c6*/ 	.short	(.L_35 - .L_34)
.L_34:
        /*00c8*/ 	.word	0x00000000


	//----- nvinfo : EIATTR_CBANK_PARAM_SIZE
	.align		4
.L_35:
        /*00cc*/ 	.byte	0x03, 0x19
        /*00ce*/ 	.short	0x0040


	//----- nvinfo : EIATTR_PARAM_CBANK
	.align		4
        /*00d0*/ 	.byte	0x04, 0x0a
        /*00d2*/ 	.short	(.L_37 - .L_36)
	.align		4
.L_36:
        /*00d4*/ 	.word	index@(.nv.constant0._Z25fused_bn_leakyrelu_kernelPKfS0_S0_S0_S0_Pfiiff)
        /*00d8*/ 	.short	0x0380
        /*00da*/ 	.short	0x0040


	//----- nvinfo : EIATTR_SW_WAR
	.align		4
.L_37:
        /*00dc*/ 	.byte	0x04, 0x36
        /*00de*/ 	.short	(.L_39 - .L_38)
.L_38:
        /*00e0*/ 	.word	0x00000008
.L_39:


//--------------------- .nv.callgraph             --------------------------
	.section	.nv.callgraph,"",@"SHT_CUDA_CALLGRAPH"
	.align	4
	.sectionentsize	8
	.align		4
        /*0000*/ 	.word	0x00000000
	.align		4
        /*0004*/ 	.word	0xffffffff
	.align		4
        /*0008*/ 	.word	0x00000000
	.align		4
        /*000c*/ 	.word	0xfffffffe
	.align		4
        /*0010*/ 	.word	0x00000000
	.align		4
        /*0014*/ 	.word	0xfffffffd
	.align		4
        /*0018*/ 	.word	0x00000000
	.align		4
        /*001c*/ 	.word	0xfffffffc


//--------------------- .text._Z25fused_bn_leakyrelu_kernelPKfS0_S0_S0_S0_Pfiiff --------------------------
	.section	.text._Z25fused_bn_leakyrelu_kernelPKfS0_S0_S0_S0_Pfiiff,"ax",@progbits
	.align	128
        .global         _Z25fused_bn_leakyrelu_kernelPKfS0_S0_S0_S0_Pfiiff
        .type           _Z25fused_bn_leakyrelu_kernelPKfS0_S0_S0_S0_Pfiiff,@function
        .size           _Z25fused_bn_leakyrelu_kernelPKfS0_S0_S0_S0_Pfiiff,(.L_x_19 - _Z25fused_bn_leakyrelu_kernelPKfS0_S0_S0_S0_Pfiiff)
        .other          _Z25fused_bn_leakyrelu_kernelPKfS0_S0_S0_S0_Pfiiff,@"STO_CUDA_ENTRY STV_DEFAULT"
_Z25fused_bn_leakyrelu_kernelPKfS0_S0_S0_S0_Pfiiff:
.text._Z25fused_bn_leakyrelu_kernelPKfS0_S0_S0_S0_Pfiiff:
[----:B------:R-:W-:Y:S01]  /*0000*/  LDC R1, c[0x0][0x37c] ;  /* 0x0000df00ff017b82 */ /* 0x000fe20000000800 */
[----:B------:R-:W0:Y:S07]  /*0010*/  S2R R5, SR_TID.X ;  /* 0x0000000000057919 */ /* 0x000e2e0000002100 */
[----:B------:R-:W0:Y:S08]  /*0020*/  S2UR UR4, SR_CTAID.X ;  /* 0x00000000000479c3 */ /* 0x000e300000002500 */
[----:B------:R-:W0:Y:S08]  /*0030*/  LDC R4, c[0x0][0x360] ;  /* 0x0000d800ff047b82 */ /* 0x000e300000000800 */
[----:B------:R-:W1:Y:S01]  /*0040*/  LDC.64 R2, c[0x0][0x3b0] ;  /* 0x0000ec00ff027b82 */ /* 0x000e620000000a00 */
[----:B0-----:R-:W-:-:S02]  /*0050*/  IMAD R4, R4, UR4, R5 ;  /* 0x0000000404047c24 */ /* 0x001fc4000f8e0205 */
[----:B-1----:R-:W-:-:S05]  /*0060*/  IMAD R5, R3, R2, RZ ;  /* 0x0000000203057224 */ /* 0x002fca00078e02ff */
[----:B------:R-:W-:-:S13]  /*0070*/  ISETP.GE.AND P0, PT, R4, R5, PT ;  /* 0x000000050400720c */ /* 0x000fda0003f06270 */
[----:B------:R-:W-:Y:S05]  /*0080*/  @P0 EXIT ;  /* 0x000000000000094d */ /* 0x000fea0003800000 */
[----:B------:R-:W-:Y:S01]  /*0090*/  IABS R2, R3 ;  /* 0x0000000300027213 */ /* 0x000fe20000000000 */
[----:B------:R-:W0:Y:S01]  /*00a0*/  LDCU.64 UR4, c[0x0][0x358] ;  /* 0x00006b00ff0477ac */ /* 0x000e220008000a00 */
[----:B------:R-:W-:Y:S01]  /*00b0*/  IABS R8, R4 ;  /* 0x0000000400087213 */ /* 0x000fe20000000000 */
[----:B------:R-:W1:Y:S01]  /*00c0*/  LDC.64 R10, c[0x0][0x388] ;  /* 0x0000e200ff0a7b82 */ /* 0x000e620000000a00 */
[----:B------:R-:W2:Y:S01]  /*00d0*/  I2F.RP R0, R2 ;  /* 0x0000000200007306 */ /* 0x000ea20000209400 */
[----:B------:R-:W-:Y:S01]  /*00e0*/  ISETP.GE.AND P2, PT, R4, RZ, PT ;  /* 0x000000ff0400720c */ /* 0x000fe20003f46270 */
[----:B------:R-:W3:Y:S06]  /*00f0*/  LDCU UR6, c[0x0][0x3b8] ;  /* 0x00007700ff0677ac */ /* 0x000eec0008000800 */
[----:B--2---:R-:W2:Y:S02]  /*0100*/  MUFU.RCP R0, R0 ;  /* 0x0000000000007308 */ /* 0x004ea40000001000 */
[----:B--2---:R-:W-:-:S06]  /*0110*/  VIADD R6, R0, 0xffffffe ;  /* 0x0ffffffe00067836 */ /* 0x004fcc0000000000 */
[----:B------:R2:W4:Y:S02]  /*0120*/  F2I.FTZ.U32.TRUNC.NTZ R7, R6 ;  /* 0x0000000600077305 */ /* 0x000524000021f000 */
[----:B--2---:R-:W-:Y:S02]  /*0130*/  IMAD.MOV.U32 R6, RZ, RZ, RZ ;  /* 0x000000ffff067224 */ /* 0x004fe400078e00ff */
[----:B----4-:R-:W-:-:S04]  /*0140*/  IMAD.MOV R5, RZ, RZ, -R7 ;  /* 0x000000ffff057224 */ /* 0x010fc800078e0a07 */
[----:B------:R-:W-:-:S04]  /*0150*/  IMAD R5, R5, R2, RZ ;  /* 0x0000000205057224 */ /* 0x000fc800078e02ff */
[----:B------:R-:W-:Y:S01]  /*0160*/  IMAD.HI.U32 R7, R7, R5, R6 ;  /* 0x0000000507077227 */ /* 0x000fe200078e0006 */
[----:B------:R-:W-:Y:S02]  /*0170*/  MOV R5, R8 ;  /* 0x0000000800057202 */ /* 0x000fe40000000f00 */
[----:B------:R-:W2:Y:S03]  /*0180*/  LDC.64 R8, c[0x0][0x390] ;  /* 0x0000e400ff087b82 */ /* 0x000ea60000000a00 */
[----:B------:R-:W-:-:S04]  /*0190*/  IMAD.HI.U32 R7, R7, R5, RZ ;  /* 0x0000000507077227 */ /* 0x000fc800078e00ff */
[----:B------:R-:W-:-:S04]  /*01a0*/  IMAD.MOV R7, RZ, RZ, -R7 ;  /* 0x000000ffff077224 */ /* 0x000fc800078e0a07 */
[C---:B------:R-:W-:Y:S02]  /*01b0*/  IMAD R5, R2.reuse, R7, R5 ;  /* 0x0000000702057224 */ /* 0x040fe400078e0205 */
[----:B------:R-:W4:Y:S03]  /*01c0*/  LDC.64 R6, c[0x0][0x380] ;  /* 0x0000e000ff067b82 */ /* 0x000f260000000a00 */
[----:B------:R-:W-:-:S13]  /*01d0*/  ISETP.GT.U32.AND P0, PT, R2, R5, PT ;  /* 0x000000050200720c */ /* 0x000fda0003f04070 */
[----:B------:R-:W-:Y:S01]  /*01e0*/  @!P0 IMAD.IADD R5, R5, 0x1, -R2 ;  /* 0x0000000105058824 */ /* 0x000fe200078e0a02 */
[----:B------:R-:W-:-:S04]  /*01f0*/  ISETP.NE.AND P0, PT, R3, RZ, PT ;  /* 0x000000ff0300720c */ /* 0x000fc80003f05270 */
[----:B------:R-:W-:-:S13]  /*0200*/  ISETP.GT.U32.AND P1, PT, R2, R5, PT ;  /* 0x000000050200720c */ /* 0x000fda0003f24070 */
[----:B------:R-:W-:-:S05]  /*0210*/  @!P1 IMAD.IADD R5, R5, 0x1, -R2 ;  /* 0x0000000105059824 */ /* 0x000fca00078e0a02 */
[----:B------:R-:W-:Y:S02]  /*0220*/  @!P2 IADD3 R5, PT, PT, -R5, RZ, RZ ;  /* 0x000000ff0505a210 */ /* 0x000fe40007ffe1ff */
[----:B------:R-:W-:-:S05]  /*0230*/  @!P0 LOP3.LUT R5, RZ, R3, RZ, 0x33, !PT ;  /* 0x00000003ff058212 */ /* 0x000fca00078e33ff */
[----:B--2---:R-:W-:-:S06]  /*0240*/  IMAD.WIDE R8, R5, 0x4, R8 ;  /* 0x0000000405087825 */ /* 0x004fcc00078e0208 */
[----:B0-----:R-:W3:Y:S01]  /*0250*/  LDG.E R8, desc[UR4][R8.64] ;  /* 0x0000000408087981 */ /* 0x001ee2000c1e1900 */
[----:B----4-:R-:W-:-:S04]  /*0260*/  IMAD.WIDE R2, R4, 0x4, R6 ;  /* 0x0000000404027825 */ /* 0x010fc800078e0206 */
[----:B-1----:R-:W-:Y:S01]  /*0270*/  IMAD.WIDE R6, R5, 0x4, R10 ;  /* 0x0000000405067825 */ /* 0x002fe200078e020a */
[----:B------:R3:W2:Y:S05]  /*0280*/  LDG.E R0, desc[UR4][R2.64] ;  /* 0x0000000402007981 */ /* 0x0006aa000c1e1900 */
[----:B------:R-:W2:Y:S01]  /*0290*/  LDG.E R7, desc[UR4][R6.64] ;  /* 0x0000000406077981 */ /* 0x000ea2000c1e1900 */
[----:B------:R-:W-:Y:S01]  /*02a0*/  BSSY.RECONVERGENT B0, `(.L_x_0) ;  /* 0x000000f000007945 */ /* 0x000fe20003800200 */
[----:B---3--:R-:W-:-:S04]  /*02b0*/  FADD R2, R8, UR6 ;  /* 0x0000000608027e21 */ /* 0x008fc80008000000 */
[----:B------:R-:W-:Y:S01]  /*02c0*/  VIADD R10, R2, 0xf3000000 ;  /* 0xf3000000020a7836 */ /* 0x000fe20000000000 */
[----:B------:R0:W1:Y:S04]  /*02d0*/  MUFU.RSQ R11, R2 ;  /* 0x00000002000b7308 */ /* 0x0000680000001400 */
[----:B------:R-:W-:Y:S01]  /*02e0*/  ISETP.GT.U32.AND P0, PT, R10, 0x727fffff, PT ;  /* 0x727fffff0a00780c */ /* 0x000fe20003f04070 */
[----:B--2---:R-:W-:-:S12]  /*02f0*/  FADD R0, R0, -R7 ;  /* 0x8000000700007221 */ /* 0x004fd80000000000 */
[----:B01----:R-:W-:Y:S05]  /*0300*/  @!P0 BRA `(.L_x_1) ;  /* 0x0000000000108947 */ /* 0x003fea0003800000 */
[----:B------:R-:W-:-:S07]  /*0310*/  MOV R10, 0x330 ;  /* 0x00000330000a7802 */ /* 0x000fce0000000f00 */
[----:B------:R-:W-:Y:S05]  /*0320*/  CALL.REL.NOINC `($__internal_0_$__cuda_sm20_sqrt_rn_f32_slowpath) ;  /* 0x0000000000887944 */ /* 0x000fea0003c00000 */
[----:B------:R-:W-:Y:S01]  /*0330*/  IMAD.MOV.U32 R3, RZ, RZ, R6 ;  /* 0x000000ffff037224 */ /* 0x000fe200078e0006 */
[----:B------:R-:W-:Y:S06]  /*0340*/  BRA `(.L_x_2) ;  /* 0x0000000000107947 */ /* 0x000fec0003800000 */
.L_x_1:
[----:B------:R-:W-:Y:S01]  /*0350*/  FMUL.FTZ R3, R2, R11 ;  /* 0x0000000b02037220 */ /* 0x000fe20000410000 */
[----:B------:R-:W-:-:S03]  /*0360*/  FMUL.FTZ R6, R11, 0.5 ;  /* 0x3f0000000b067820 */ /* 0x000fc60000410000 */
[----:B------:R-:W-:-:S04]  /*0370*/  FFMA R2, -R3, R3, R2 ;  /* 0x0000000303027223 */ /* 0x000fc80000000102 */
[----:B------:R-:W-:-:S07]  /*0380*/  FFMA R3, R2, R6, R3 ;  /* 0x0000000602037223 */ /* 0x000fce0000000003 */
.L_x_2:
[----:B------:R-:W-:Y:S05]  /*0390*/  BSYNC.RECONVERGENT B0 ;  /* 0x0000000000007941 */ /* 0x000fea0003800200 */
.L_x_0:
[----:B------:R-:W0:Y:S01]  /*03a0*/  MUFU.RCP R2, R3 ;  /* 0x0000000300027308 */ /* 0x000e220000001000 */
[----:B------:R-:W-:Y:S07]  /*03b0*/  BSSY.RECONVERGENT B0, `(.L_x_3) ;  /* 0x000000b000007945 */ /* 0x000fee0003800200 */
[----:B------:R-:W1:Y:S01]  /*03c0*/  FCHK P0, R0, R3 ;  /* 0x0000000300007302 */ /* 0x000e620000000000 */
[----:B0-----:R-:W-:-:S04]  /*03d0*/  FFMA R7, R2, -R3, 1 ;  /* 0x3f80000002077423 */ /* 0x001fc80000000803 */
[----:B------:R-:W-:-:S04]  /*03e0*/  FFMA R7, R2, R7, R2 ;  /* 0x0000000702077223 */ /* 0x000fc80000000002 */
[----:B------:R-:W-:-:S04]  /*03f0*/  FFMA R2, R0, R7, RZ ;  /* 0x0000000700027223 */ /* 0x000fc800000000ff */
[----:B------:R-:W-:-:S04]  /*0400*/  FFMA R6, R2, -R3, R0 ;  /* 0x8000000302067223 */ /* 0x000fc80000000000 */
[----:B------:R-:W-:Y:S01]  /*0410*/  FFMA R10, R7, R6, R2 ;  /* 0x00000006070a7223 */ /* 0x000fe20000000002 */
[----:B-1----:R-:W-:Y:S06]  /*0420*/  @!P0 BRA `(.L_x_4) ;  /* 0x00000000000c8947 */ /* 0x002fec0003800000 */
[----:B------:R-:W-:-:S07]  /*0430*/  MOV R2, 0x450 ;  /* 0x0000045000027802 */ /* 0x000fce0000000f00 */
[----:B------:R-:W-:Y:S05]  /*0440*/  CALL.REL.NOINC `($__internal_1_$__cuda_sm3x_div_rn_noftz_f32_slowpath) ;  /* 0x00000000009c7944 */ /* 0x000fea0003c00000 */
[----:B------:R-:W-:-:S07]  /*0450*/  IMAD.MOV.U32 R10, RZ, RZ, R0 ;  /* 0x000000ffff0a7224 */ /* 0x000fce00078e0000 */
.L_x_4:
[----:B------:R-:W-:Y:S05]  /*0460*/  BSYNC.RECONVERGENT B0 ;  /* 0x0000000000007941 */ /* 0x000fea0003800200 */
.L_x_3:
[----:B------:R-:W0:Y:S01]  /*0470*/  LDC.64 R2, c[0x0][0x398] ;  /* 0x0000e600ff027b82 */ /* 0x000e220000000a00 */
[----:B------:R-:W1:Y:S07]  /*0480*/  LDCU UR6, c[0x0][0x3bc] ;  /* 0x00007780ff0677ac */ /* 0x000e6e0008000800 */
[----:B------:R-:W2:Y:S08]  /*0490*/  LDC.64 R6, c[0x0][0x3a0] ;  /* 0x0000e800ff067b82 */ /* 0x000eb00000000a00 */
[----:B------:R-:W3:Y:S01]  /*04a0*/  LDC.64 R8, c[0x0][0x3a8] ;  /* 0x0000ea00ff087b82 */ /* 0x000ee20000000a00 */
[----:B0-----:R-:W-:-:S06]  /*04b0*/  IMAD.WIDE R2, R5, 0x4, R2 ;  /* 0x0000000405027825 */ /* 0x001fcc00078e0202 */
[----:B------:R-:W4:Y:S01]  /*04c0*/  LDG.E R3, desc[UR4][R2.64] ;  /* 0x0000000402037981 */ /* 0x000f22000c1e1900 */
[----:B--2---:R-:W-:-:S06]  /*04d0*/  IMAD.WIDE R6, R5, 0x4, R6 ;  /* 0x0000000405067825 */ /* 0x004fcc00078e0206 */
[----:B------:R-:W4:Y:S01]  /*04e0*/  LDG.E R6, desc[UR4][R6.64] ;  /* 0x0000000406067981 */ /* 0x000f22000c1e1900 */
[----:B---3--:R-:W-:-:S04]  /*04f0*/  IMAD.WIDE R4, R4, 0x4, R8 ;  /* 0x0000000404047825 */ /* 0x008fc800078e0208 */
[----:B----4-:R-:W-:-:S05]  /*0500*/  FFMA R11, R3, R10, R6 ;  /* 0x0000000a030b7223 */ /* 0x010fca0000000006 */
[----:B------:R-:W-:-:S13]  /*0510*/  FSETP.GT.AND P0, PT, R11, RZ, PT ;  /* 0x000000ff0b00720b */ /* 0x000fda0003f04000 */
[----:B-1----:R-:W-:-:S05]  /*0520*/  @!P0 FMUL R11, R11, UR6 ;  /* 0x000000060b0b8c20 */ /* 0x002fca0008400000 */
[----:B------:R-:W-:Y:S01]  /*0530*/  STG.E desc[UR4][R4.64], R11 ;  /* 0x0000000b04007986 */ /* 0x000fe2000c101904 */
[----:B------:R-:W-:Y:S05]  /*0540*/  EXIT ;  /* 0x000000000000794d */ /* 0x000fea0003800000 */
        .weak           $__internal_0_$__cuda_sm20_sqrt_rn_f32_slowpath
        .type           $__internal_0_$__cuda_sm20_sqrt_rn_f32_slowpath,@function
        .size           $__internal_0_$__cuda_sm20_sqrt_rn_f32_slowpath,($__internal_1_$__cuda_sm3x_div_rn_noftz_f32_slowpath - $__internal_0_$__cuda_sm20_sqrt_rn_f32_slowpath)
$__internal_0_$__cuda_sm20_sqrt_rn_f32_slowpath:
[----:B------:R-:W-:-:S13]  /*0550*/  LOP3.LUT P0, RZ, R2, 0x7fffffff, RZ, 0xc0, !PT ;  /* 0x7fffffff02ff7812 */ /* 0x000fda000780c0ff */
[----:B------:R-:W-:Y:S01]  /*0560*/  @!P0 MOV R3, R2 ;  /* 0x0000000200038202 */ /* 0x000fe20000000f00 */
[----:B------:R-:W-:Y:S06]  /*0570*/  @!P0 BRA `(.L_x_5) ;  /* 0x0000000000408947 */ /* 0x000fec0003800000 */
[----:B------:R-:W-:-:S13]  /*0580*/  FSETP.GEU.FTZ.AND P0, PT, R2, RZ, PT ;  /* 0x000000ff0200720b */ /* 0x000fda0003f1e000 */
[----:B------:R-:W-:Y:S01]  /*0590*/  @!P0 IMAD.MOV.U32 R3, RZ, RZ, 0x7fffffff ;  /* 0x7fffffffff038424 */ /* 0x000fe200078e00ff */
[----:B------:R-:W-:Y:S06]  /*05a0*/  @!P0 BRA `(.L_x_5) ;  /* 0x0000000000348947 */ /* 0x000fec0003800000 */
[----:B------:R-:W-:-:S13]  /*05b0*/  FSETP.GTU.FTZ.AND P0, PT, |R2|, +INF , PT ;  /* 0x7f8000000200780b */ /* 0x000fda0003f1c200 */
[----:B------:R-:W-:Y:S01]  /*05c0*/  @P0 FADD.FTZ R3, R2, 1 ;  /* 0x3f80000002030421 */ /* 0x000fe20000010000 */
[----:B------:R-:W-:Y:S06]  /*05d0*/  @P0 BRA `(.L_x_5) ;  /* 0x0000000000280947 */ /* 0x000fec0003800000 */
[----:B------:R-:W-:-:S13]  /*05e0*/  FSETP.NEU.FTZ.AND P0, PT, |R2|, +INF , PT ;  /* 0x7f8000000200780b */ /* 0x000fda0003f1d200 */
[----:B------:R-:W-:-:S04]  /*05f0*/  @P0 FFMA R6, R2, 1.84467440737095516160e+19, RZ ;  /* 0x5f80000002060823 */ /* 0x000fc800000000ff */
[----:B------:R-:W0:Y:S02]  /*0600*/  @P0 MUFU.RSQ R3, R6 ;  /* 0x0000000600030308 */ /* 0x000e240000001400 */
[----:B0-----:R-:W-:Y:S01]  /*0610*/  @P0 FMUL.FTZ R7, R6, R3 ;  /* 0x0000000306070220 */ /* 0x001fe20000410000 */
[----:B------:R-:W-:Y:S01]  /*0620*/  @P0 FMUL.FTZ R9, R3, 0.5 ;  /* 0x3f00000003090820 */ /* 0x000fe20000410000 */
[----:B------:R-:W-:Y:S02]  /*0630*/  @!P0 IMAD.MOV.U32 R3, RZ, RZ, R2 ;  /* 0x000000ffff038224 */ /* 0x000fe400078e0002 */
[----:B------:R-:W-:-:S04]  /*0640*/  @P0 FADD.FTZ R8, -R7, -RZ ;  /* 0x800000ff07080221 */ /* 0x000fc80000010100 */
[----:B------:R-:W-:-:S04]  /*0650*/  @P0 FFMA R8, R7, R8, R6 ;  /* 0x0000000807080223 */ /* 0x000fc80000000006 */
[----:B------:R-:W-:-:S04]  /*0660*/  @P0 FFMA R8, R8, R9, R7 ;  /* 0x0000000908080223 */ /* 0x000fc80000000007 */
[----:B------:R-:W-:-:S07]  /*0670*/  @P0 FMUL.FTZ R3, R8, 2.3283064365386962891e-10 ;  /* 0x2f80000008030820 */ /* 0x000fce0000410000 */
.L_x_5:
[----:B------:R-:W-:Y:S01]  /*0680*/  MOV R6, R3 ;  /* 0x0000000300067202 */ /* 0x000fe20000000f00 */
[----:B------:R-:W-:Y:S02]  /*0690*/  IMAD.MOV.U32 R2, RZ, RZ, R10 ;  /* 0x000000ffff027224 */ /* 0x000fe400078e000a */
[----:B------:R-:W-:-:S04]  /*06a0*/  IMAD.MOV.U32 R3, RZ, RZ, 0x0 ;  /* 0x00000000ff037424 */ /* 0x000fc800078e00ff */
[----:B------:R-:W-:Y:S05]  /*06b0*/  RET.REL.NODEC R2 `(_Z25fused_bn_leakyrelu_kernelPKfS0_S0_S0_S0_Pfiiff) ;  /* 0xfffffff802507950 */ /* 0x000fea0003c3ffff */
        .weak           $__internal_1_$__cuda_sm3x_div_rn_noftz_f32_slowpath
        .type           $__internal_1_$__cuda_sm3x_div_rn_noftz_f32_slowpath,@function
        .size           $__internal_1_$__cuda_sm3x_div_rn_noftz_f32_slowpath,(.L_x_19 - $__internal_1_$__cuda_sm3x_div_rn_noftz_f32_slowpath)
$__internal_1_$__cuda_sm3x_div_rn_noftz_f32_slowpath:
[----:B------:R-:W-:Y:S01]  /*06c0*/  SHF.R.U32.HI R7, RZ, 0x17, R3 ;  /* 0x00000017ff077819 */ /* 0x000fe20000011603 */
[----:B------:R-:W-:Y:S01]  /*06d0*/  BSSY.RECONVERGENT B1, `(.L_x_6) ;  /* 0x0000063000017945 */ /* 0x000fe20003800200 */
[--C-:B------:R-:W-:Y:S02]  /*06e0*/  SHF.R.U32.HI R6, RZ, 0x17, R0.reuse ;  /* 0x00000017ff067819 */ /* 0x100fe40000011600 */
[----:B------:R-:W-:Y:S02]  /*06f0*/  LOP3.LUT R12, R7, 0xff, RZ, 0xc0, !PT ;  /* 0x000000ff070c7812 */ /* 0x000fe400078ec0ff */
[----:B------:R-:W-:Y:S01]  /*0700*/  LOP3.LUT R10, R6, 0xff, RZ, 0xc0, !PT ;  /* 0x000000ff060a7812 */ /* 0x000fe200078ec0ff */
[----:B------:R-:W-:Y:S01]  /*0710*/  IMAD.MOV.U32 R6, RZ, RZ, R0 ;  /* 0x000000ffff067224 */ /* 0x000fe200078e0000 */
[----:B------:R-:W-:-:S03]  /*0720*/  IADD3 R9, PT, PT, R12, -0x1, RZ ;  /* 0xffffffff0c097810 */ /* 0x000fc60007ffe0ff */
[----:B------:R-:W-:Y:S01]  /*0730*/  VIADD R8, R10, 0xffffffff ;  /* 0xffffffff0a087836 */ /* 0x000fe20000000000 */
[----:B------:R-:W-:-:S04]  /*0740*/  ISETP.GT.U32.AND P0, PT, R9, 0xfd, PT ;  /* 0x000000fd0900780c */ /* 0x000fc80003f04070 */
[----:B------:R-:W-:-:S13]  /*0750*/  ISETP.GT.U32.OR P0, PT, R8, 0xfd, P0 ;  /* 0x000000fd0800780c */ /* 0x000fda0000704470 */
[----:B------:R-:W-:Y:S01]  /*0760*/  @!P0 MOV R7, RZ ;  /* 0x000000ff00078202 */ /* 0x000fe20000000f00 */
[----:B------:R-:W-:Y:S06]  /*0770*/  @!P0 BRA `(.L_x_7) ;  /* 0x00000000005c8947 */ /* 0x000fec0003800000 */
[----:B------:R-:W-:Y:S02]  /*0780*/  FSETP.GTU.FTZ.AND P1, PT, |R3|, +INF , PT ;  /* 0x7f8000000300780b */ /* 0x000fe40003f3c200 */
[----:B------:R-:W-:-:S04]  /*0790*/  FSETP.GTU.FTZ.AND P0, PT, |R0|, +INF , PT ;  /* 0x7f8000000000780b */ /* 0x000fc80003f1c200 */
[----:B------:R-:W-:-:S13]  /*07a0*/  PLOP3.LUT P0, PT, P0, P1, PT, 0xf8, 0x8f ;  /* 0x00000000008f781c */ /* 0x000fda0000703f70 */
[----:B------:R-:W-:Y:S05]  /*07b0*/  @P0 BRA `(.L_x_8) ;  /* 0x00000004004c0947 */ /* 0x000fea0003800000 */
[----:B------:R-:W-:-:S13]  /*07c0*/  LOP3.LUT P0, RZ, R3, 0x7fffffff, R6, 0xc8, !PT ;  /* 0x7fffffff03ff7812 */ /* 0x000fda000780c806 */
[----:B------:R-:W-:Y:S05]  /*07d0*/  @!P0 BRA `(.L_x_9) ;  /* 0x00000004003c8947 */ /* 0x000fea0003800000 */
[C---:B------:R-:W-:Y:S02]  /*07e0*/  FSETP.NEU.FTZ.AND P2, PT, |R0|.reuse, +INF , PT ;  /* 0x7f8000000000780b */ /* 0x040fe40003f5d200 */
[----:B------:R-:W-:Y:S02]  /*07f0*/  FSETP.NEU.FTZ.AND P1, PT, |R3|, +INF , PT ;  /* 0x7f8000000300780b */ /* 0x000fe40003f3d200 */
[----:B------:R-:W-:-:S11]  /*0800*/  FSETP.NEU.FTZ.AND P0, PT, |R0|, +INF , PT ;  /* 0x7f8000000000780b */ /* 0x000fd60003f1d200 */
[----:B------:R-:W-:Y:S05]  /*0810*/  @!P1 BRA !P2, `(.L_x_9) ;  /* 0x00000004002c9947 */ /* 0x000fea0005000000 */
[----:B------:R-:W-:-:S04]  /*0820*/  LOP3.LUT P2, RZ, R6, 0x7fffffff, RZ, 0xc0, !PT ;  /* 0x7fffffff06ff7812 */ /* 0x000fc8000784c0ff */
[----:B------:R-:W-:-:S13]  /*0830*/  PLOP3.LUT P1, PT, P1, P2, PT, 0x2f, 0xf2 ;  /* 0x0000000000f2781c */ /* 0x000fda0000f24577 */
[----:B------:R-:W-:Y:S05]  /*0840*/  @P1 BRA `(.L_x_10) ;  /* 0x0000000400181947 */ /* 0x000fea0003800000 */
[----:B------:R-:W-:-:S04]  /*0850*/  LOP3.LUT P1, RZ, R3, 0x7fffffff, RZ, 0xc0, !PT ;  /* 0x7fffffff03ff7812 */ /* 0x000fc8000782c0ff */
[----:B------:R-:W-:-:S13]  /*0860*/  PLOP3.LUT P0, PT, P0, P1, PT, 0x2f, 0xf2 ;  /* 0x0000000000f2781c */ /* 0x000fda0000702577 */
[----:B------:R-:W-:Y:S05]  /*0870*/  @P0 BRA `(.L_x_11) ;  /* 0x0000000400000947 */ /* 0x000fea0003800000 */
[----:B------:R-:W-:Y:S02]  /*0880*/  ISETP.GE.AND P0, PT, R8, RZ, PT ;  /* 0x000000ff0800720c */ /* 0x000fe40003f06270 */
[----:B------:R-:W-:-:S11]  /*0890*/  ISETP.GE.AND P1, PT, R9, RZ, PT ;  /* 0x000000ff0900720c */ /* 0x000fd60003f26270 */
[----:B------:R-:W-:Y:S02]  /*08a0*/  @P0 IMAD.MOV.U32 R7, RZ, RZ, RZ ;  /* 0x000000ffff070224 */ /* 0x000fe400078e00ff */
[----:B------:R-:W-:Y:S01]  /*08b0*/  @!P0 FFMA R6, R0, 1.84467440737095516160e+19, RZ ;  /* 0x5f80000000068823 */ /* 0x000fe200000000ff */
[----:B------:R-:W-:Y:S02]  /*08c0*/  @!P0 IMAD.MOV.U32 R7, RZ, RZ, -0x40 ;  /* 0xffffffc0ff078424 */ /* 0x000fe400078e00ff */
[----:B------:R-:W-:-:S03]  /*08d0*/  @!P1 FFMA R3, R3, 1.84467440737095516160e+19, RZ ;  /* 0x5f80000003039823 */ /* 0x000fc600000000ff */
[----:B------:R-:W-:-:S07]  /*08e0*/  @!P1 IADD3 R7, PT, PT, R7, 0x40, RZ ;  /* 0x0000004007079810 */ /* 0x000fce0007ffe0ff */
.L_x_7:
[----:B------:R-:W-:Y:S01]  /*08f0*/  LEA R0, R12, 0xc0800000, 0x17 ;  /* 0xc08000000c007811 */ /* 0x000fe200078eb8ff */
[----:B------:R-:W-:Y:S04]  /*0900*/  BSSY.RECONVERGENT B2, `(.L_x_12) ;  /* 0x0000036000027945 */ /* 0x000fe80003800200 */
[----:B------:R-:W-:Y:S02]  /*0910*/  IMAD.IADD R8, R3, 0x1, -R0 ;  /* 0x0000000103087824 */ /* 0x000fe400078e0a00 */
[----:B------:R-:W-:Y:S02]  /*0920*/  VIADD R3, R10, 0xffffff81 ;  /* 0xffffff810a037836 */ /* 0x000fe40000000000 */
[----:B------:R-:W0:Y:S01]  /*0930*/  MUFU.RCP R9, R8 ;  /* 0x0000000800097308 */ /* 0x000e220000001000 */
[----:B------:R-:W-:Y:S01]  /*0940*/  FADD.FTZ R11, -R8, -RZ ;  /* 0x800000ff080b7221 */ /* 0x000fe20000010100 */
[----:B------:R-:W-:-:S03]  /*0950*/  IMAD R0, R3, -0x800000, R6 ;  /* 0xff80000003007824 */ /* 0x000fc600078e0206 */
[----:B0-----:R-:W-:-:S04]  /*0960*/  FFMA R10, R9, R11, 1 ;  /* 0x3f800000090a7423 */ /* 0x001fc8000000000b */
[----:B------:R-:W-:-:S04]  /*0970*/  FFMA R13, R9, R10, R9 ;  /* 0x0000000a090d7223 */ /* 0x000fc80000000009 */
[----:B------:R-:W-:-:S04]  /*0980*/  FFMA R6, R0, R13, RZ ;  /* 0x0000000d00067223 */ /* 0x000fc800000000ff */
[----:B------:R-:W-:-:S04]  /*0990*/  FFMA R9, R11, R6, R0 ;  /* 0x000000060b097223 */ /* 0x000fc80000000000 */
[----:B------:R-:W-:Y:S01]  /*09a0*/  FFMA R10, R13, R9, R6 ;  /* 0x000000090d0a7223 */ /* 0x000fe20000000006 */
[----:B------:R-:W-:-:S03]  /*09b0*/  IADD3 R6, PT, PT, R3, 0x7f, -R12 ;  /* 0x0000007f03067810 */ /* 0x000fc60007ffe80c */
[----:B------:R-:W-:Y:S01]  /*09c0*/  FFMA R11, R11, R10, R0 ;  /* 0x0000000a0b0b7223 */ /* 0x000fe20000000000 */
[----:B------:R-:W-:-:S03]  /*09d0*/  IADD3 R6, PT, PT, R6, R7, RZ ;  /* 0x0000000706067210 */ /* 0x000fc60007ffe0ff */
[----:B------:R-:W-:-:S05]  /*09e0*/  FFMA R0, R13, R11, R10 ;  /* 0x0000000b0d007223 */ /* 0x000fca000000000a */
[----:B------:R-:W-:-:S04]  /*09f0*/  SHF.R.U32.HI R3, RZ, 0x17, R0 ;  /* 0x00000017ff037819 */ /* 0x000fc80000011600 */
[----:B------:R-:W-:-:S05]  /*0a00*/  LOP3.LUT R3, R3, 0xff, RZ, 0xc0, !PT ;  /* 0x000000ff03037812 */ /* 0x000fca00078ec0ff */
[----:B------:R-:W-:-:S04]  /*0a10*/  IMAD.IADD R9, R3, 0x1, R6 ;  /* 0x0000000103097824 */ /* 0x000fc800078e0206 */
[----:B------:R-:W-:-:S05]  /*0a20*/  VIADD R3, R9, 0xffffffff ;  /* 0xffffffff09037836 */ /* 0x000fca0000000000 */
[----:B------:R-:W-:-:S13]  /*0a30*/  ISETP.GE.U32.AND P0, PT, R3, 0xfe, PT ;  /* 0x000000fe0300780c */ /* 0x000fda0003f06070 */
[----:B------:R-:W-:Y:S05]  /*0a40*/  @!P0 BRA `(.L_x_13) ;  /* 0x0000000000808947 */ /* 0x000fea0003800000 */
[----:B------:R-:W-:-:S13]  /*0a50*/  ISETP.GT.AND P0, PT, R9, 0xfe, PT ;  /* 0x000000fe0900780c */ /* 0x000fda0003f04270 */
[----:B------:R-:W-:Y:S05]  /*0a60*/  @P0 BRA `(.L_x_14) ;  /* 0x00000000006c0947 */ /* 0x000fea0003800000 */
[----:B------:R-:W-:-:S13]  /*0a70*/  ISETP.GE.AND P0, PT, R9, 0x1, PT ;  /* 0x000000010900780c */ /* 0x000fda0003f06270 */
[----:B------:R-:W-:Y:S05]  /*0a80*/  @P0 BRA `(.L_x_15) ;  /* 0x0000000000740947 */ /* 0x000fea0003800000 */
[----:B------:R-:W-:Y:S02]  /*0a90*/  ISETP.GE.AND P0, PT, R9, -0x18, PT ;  /* 0xffffffe80900780c */ /* 0x000fe40003f06270 */
[----:B------:R-:W-:-:S11]  /*0aa0*/  LOP3.LUT R0, R0, 0x80000000, RZ, 0xc0, !PT ;  /* 0x8000000000007812 */ /* 0x000fd600078ec0ff */
[----:B------:R-:W-:Y:S05]  /*0ab0*/  @!P0 BRA `(.L_x_15) ;  /* 0x0000000000688947 */ /* 0x000fea0003800000 */
[-CC-:B------:R-:W-:Y:S01]  /*0ac0*/  FFMA.RZ R3, R13, R11.reuse, R10.reuse ;  /* 0x0000000b0d037223 */ /* 0x180fe2000000c00a */
[----:B------:R-:W-:Y:S01]  /*0ad0*/  IADD3 R8, PT, PT, R9, 0x20, RZ ;  /* 0x0000002009087810 */ /* 0x000fe20007ffe0ff */
[-CC-:B------:R-:W-:Y:S01]  /*0ae0*/  FFMA.RM R6, R13, R11.reuse, R10.reuse ;  /* 0x0000000b0d067223 */ /* 0x180fe2000000400a */
[----:B------:R-:W-:Y:S02]  /*0af0*/  ISETP.NE.AND P2, PT, R9, RZ, PT ;  /* 0x000000ff0900720c */ /* 0x000fe40003f45270 */
[----:B------:R-:W-:Y:S01]  /*0b00*/  LOP3.LUT R7, R3, 0x7fffff, RZ, 0xc0, !PT ;  /* 0x007fffff03077812 */ /* 0x000fe200078ec0ff */
[----:B------:R-:W-:Y:S01]  /*0b10*/  FFMA.RP R3, R13, R11, R10 ;  /* 0x0000000b0d037223 */ /* 0x000fe2000000800a */
[----:B------:R-:W-:Y:S01]  /*0b20*/  ISETP.NE.AND P1, PT, R9, RZ, PT ;  /* 0x000000ff0900720c */ /* 0x000fe20003f25270 */
[----:B------:R-:W-:Y:S01]  /*0b30*/  IMAD.MOV R9, RZ, RZ, -R9 ;  /* 0x000000ffff097224 */ /* 0x000fe200078e0a09 */
[----:B------:R-:W-:Y:S02]  /*0b40*/  LOP3.LUT R7, R7, 0x800000, RZ, 0xfc, !PT ;  /* 0x0080000007077812 */ /* 0x000fe400078efcff */
[----:B------:R-:W-:-:S02]  /*0b50*/  FSETP.NEU.FTZ.AND P0, PT, R3, R6, PT ;  /* 0x000000060300720b */ /* 0x000fc40003f1d000 */
[----:B------:R-:W-:Y:S02]  /*0b60*/  SHF.L.U32 R8, R7, R8, RZ ;  /* 0x0000000807087219 */ /* 0x000fe400000006ff */
[----:B------:R-:W-:Y:S02]  /*0b70*/  SEL R6, R9, RZ, P2 ;  /* 0x000000ff09067207 */ /* 0x000fe40001000000 */
[----:B------:R-:W-:Y:S02]  /*0b80*/  ISETP.NE.AND P1, PT, R8, RZ, P1 ;  /* 0x000000ff0800720c */ /* 0x000fe40000f25270 */
[----:B------:R-:W-:Y:S02]  /*0b90*/  SHF.R.U32.HI R6, RZ, R6, R7 ;  /* 0x00000006ff067219 */ /* 0x000fe40000011607 */
[----:B------:R-:W-:Y:S02]  /*0ba0*/  PLOP3.LUT P0, PT, P0, P1, PT, 0xf8, 0x8f ;  /* 0x00000000008f781c */ /* 0x000fe40000703f70 */
[----:B------:R-:W-:-:S02]  /*0bb0*/  SHF.R.U32.HI R8, RZ, 0x1, R6 ;  /* 0x00000001ff087819 */ /* 0x000fc40000011606 */
[----:B------:R-:W-:-:S04]  /*0bc0*/  SEL R3, RZ, 0x1, !P0 ;  /* 0x00000001ff037807 */ /* 0x000fc80004000000 */
[----:B------:R-:W-:-:S04]  /*0bd0*/  LOP3.LUT R3, R3, 0x1, R8, 0xf8, !PT ;  /* 0x0000000103037812 */ /* 0x000fc800078ef808 */
[----:B------:R-:W-:-:S05]  /*0be0*/  LOP3.LUT R3, R3, R6, RZ, 0xc0, !PT ;  /* 0x0000000603037212 */ /* 0x000fca00078ec0ff */
[----:B------:R-:W-:-:S05]  /*0bf0*/  IMAD.IADD R3, R8, 0x1, R3 ;  /* 0x0000000108037824 */ /* 0x000fca00078e0203 */
[----:B------:R-:W-:Y:S01]  /*0c00*/  LOP3.LUT R0, R3, R0, RZ, 0xfc, !PT ;  /* 0x0000000003007212 */ /* 0x000fe200078efcff */
[----:B------:R-:W-:Y:S06]  /*0c10*/  BRA `(.L_x_15) ;  /* 0x0000000000107947 */ /* 0x000fec0003800000 */
.L_x_14:
[----:B------:R-:W-:-:S04]  /*0c20*/  LOP3.LUT R0, R0, 0x80000000, RZ, 0xc0, !PT ;  /* 0x8000000000007812 */ /* 0x000fc800078ec0ff */
[----:B------:R-:W-:Y:S01]  /*0c30*/  LOP3.LUT R0, R0, 0x7f800000, RZ, 0xfc, !PT ;  /* 0x7f80000000007812 */ /* 0x000fe200078efcff */
[----:B------:R-:W-:Y:S06]  /*0c40*/  BRA `(.L_x_15) ;  /* 0x0000000000047947 */ /* 0x000fec0003800000 */
.L_x_13:
[----:B------:R-:W-:-:S07]  /*0c50*/  LEA R0, R6, R0, 0x17 ;  /* 0x0000000006007211 */ /* 0x000fce00078eb8ff */
.L_x_15:
[----:B------:R-:W-:Y:S05]  /*0c60*/  BSYNC.RECONVERGENT B2 ;  /* 0x0000000000027941 */ /* 0x000fea0003800200 */
.L_x_12:
[----:B------:R-:W-:Y:S05]  /*0c70*/  BRA `(.L_x_16) ;  /* 0x0000000000207947 */ /* 0x000fea0003800000 */
.L_x_11:
[----:B------:R-:W-:-:S04]  /*0c80*/  LOP3.LUT R0, R3, 0x80000000, R6, 0x48, !PT ;  /* 0x8000000003007812 */ /* 0x000fc800078e4806 */
[----:B------:R-:W-:Y:S01]  /*0c90*/  LOP3.LUT R0, R0, 0x7f800000, RZ, 0xfc, !PT ;  /* 0x7f80000000007812 */ /* 0x000fe200078efcff */
[----:B------:R-:W-:Y:S06]  /*0ca0*/  BRA `(.L_x_16) ;  /* 0x0000000000147947 */ /* 0x000fec0003800000 */
.L_x_10:
[----:B------:R-:W-:Y:S01]  /*0cb0*/  LOP3.LUT R0, R3, 0x80000000, R6, 0x48, !PT ;  /* 0x8000000003007812 */ /* 0x000fe200078e4806 */
[----:B------:R-:W-:Y:S06]  /*0cc0*/  BRA `(.L_x_16) ;  /* 0x00000000000c7947 */ /* 0x000fec0003800000 */
.L_x_9:
[----:B------:R-:W0:Y:S01]  /*0cd0*/  MUFU.RSQ R0, -QNAN ;  /* 0xffc0000000007908 */ /* 0x000e220000001400 */
[----:B------:R-:W-:Y:S05]  /*0ce0*/  BRA `(.L_x_16) ;  /* 0x0000000000047947 */ /* 0x000fea0003800000 */
.L_x_8:
[----:B------:R-:W-:-:S07]  /*0cf0*/  FADD.FTZ R0, R0, R3 ;  /* 0x0000000300007221 */ /* 0x000fce0000010000 */
.L_x_16:
[----:B------:R-:W-:Y:S05]  /*0d00*/  BSYNC.RECONVERGENT B1 ;  /* 0x0000000000017941 */ /* 0x000fea0003800200 */
.L_x_6:
[----:B------:R-:W-:-:S04]  /*0d10*/  IMAD.MOV.U32 R3, RZ, RZ, 0x0 ;  /* 0x00000000ff037424 */ /* 0x000fc800078e00ff */
[----:B0-----:R-:W-:Y:S05]  /*0d20*/  RET.REL.NODEC R2 `(_Z25fused_bn_leakyrelu_kernelPKfS0_S0_S0_S0_Pfiiff) ;  /* 0xfffffff002b47950 */ /* 0x001fea0003c3ffff */
.L_x_17:
[----:B------:R-:W-:-:S00]  /*0d30*/  BRA `(.L_x_17) ;  /* 0xfffffffc00fc7947 */ /* 0x000fc0000383ffff */
[----:B------:R-:W-:-:S00]  /*0d40*/  NOP ;  /* 0x0000000000007918 */ /* 0x000fc00000000000 */
        /* <DEDUP_REMOVED lines=11> */
.L_x_19:


//--------------------- .nv.shared.reserved.0     --------------------------
	.section	.nv.shared.reserved.0,"aw",@nobits
	.weak		__nv_reservedSMEM_offset_0_alias
	.size		__nv_reservedSMEM_offset_0_alias, 0, 64
	.other		__nv_reservedSMEM_offset_0_alias,@"STO_CUDA_RESERVED_SHARED STV_DEFAULT"
__nv_reservedSMEM_offset_0_alias:
	.zero		0
	.zero		64


//--------------------- .nv.constant0._Z25fused_bn_leakyrelu_kernelPKfS0_S0_S0_S0_Pfiiff --------------------------
	.section	.nv.constant0._Z25fused_bn_leakyrelu_kernelPKfS0_S0_S0_S0_Pfiiff,"a",@progbits
	.sectionflags	@""
	.align	4
.nv.constant0._Z25fused_bn_leakyrelu_kernelPKfS0_S0_S0_S0_Pfiiff:
	.zero		960


//--------------------- SYMBOLS --------------------------

	.type		.nv.reservedSmem.offset0,@object
	.size		.nv.reservedSmem.offset0,0x4
